//
// Generated by NVIDIA NVVM Compiler
//
// Compiler Build ID: CL-36424714
// Cuda compilation tools, release 13.0, V13.0.88
// Based on NVVM 20.0.0
//

.version 9.0
.target sm_100
.address_size 64

	// .globl	_Z11convolutioniiiPPiS0_S_S_S_14side_frontiersi

.visible .entry _Z11convolutioniiiPPiS0_S_S_S_14side_frontiersi(
	.param .u32 _Z11convolutioniiiPPiS0_S_S_S_14side_frontiersi_param_0,
	.param .u32 _Z11convolutioniiiPPiS0_S_S_S_14side_frontiersi_param_1,
	.param .u32 _Z11convolutioniiiPPiS0_S_S_S_14side_frontiersi_param_2,
	.param .u64 .ptr .align 1 _Z11convolutioniiiPPiS0_S_S_S_14side_frontiersi_param_3,
	.param .u64 .ptr .align 1 _Z11convolutioniiiPPiS0_S_S_S_14side_frontiersi_param_4,
	.param .u64 .ptr .align 1 _Z11convolutioniiiPPiS0_S_S_S_14side_frontiersi_param_5,
	.param .u64 .ptr .align 1 _Z11convolutioniiiPPiS0_S_S_S_14side_frontiersi_param_6,
	.param .u64 .ptr .align 1 _Z11convolutioniiiPPiS0_S_S_S_14side_frontiersi_param_7,
	.param .align 8 .b8 _Z11convolutioniiiPPiS0_S_S_S_14side_frontiersi_param_8[16],
	.param .u32 _Z11convolutioniiiPPiS0_S_S_S_14side_frontiersi_param_9
)
{
	.reg .pred 	%p<12>;
	.reg .b32 	%r<98>;
	.reg .b64 	%rd<96>;

	ld.param.u32 	%r45, [_Z11convolutioniiiPPiS0_S_S_S_14side_frontiersi_param_0];
	ld.param.u64 	%rd5, [_Z11convolutioniiiPPiS0_S_S_S_14side_frontiersi_param_8];
	ld.param.u64 	%rd6, [_Z11convolutioniiiPPiS0_S_S_S_14side_frontiersi_param_8+8];
	ld.param.u32 	%r47, [_Z11convolutioniiiPPiS0_S_S_S_14side_frontiersi_param_1];
	ld.param.u32 	%r46, [_Z11convolutioniiiPPiS0_S_S_S_14side_frontiersi_param_2];
	ld.param.u64 	%rd10, [_Z11convolutioniiiPPiS0_S_S_S_14side_frontiersi_param_3];
	ld.param.u64 	%rd9, [_Z11convolutioniiiPPiS0_S_S_S_14side_frontiersi_param_4];
	ld.param.u64 	%rd11, [_Z11convolutioniiiPPiS0_S_S_S_14side_frontiersi_param_5];
	ld.param.u64 	%rd12, [_Z11convolutioniiiPPiS0_S_S_S_14side_frontiersi_param_6];
	ld.param.u64 	%rd13, [_Z11convolutioniiiPPiS0_S_S_S_14side_frontiersi_param_7];
	ld.param.u32 	%r48, [_Z11convolutioniiiPPiS0_S_S_S_14side_frontiersi_param_9];
	cvta.to.global.u64 	%rd1, %rd12;
	cvta.to.global.u64 	%rd2, %rd10;
	cvta.to.global.u64 	%rd3, %rd11;
	cvta.to.global.u64 	%rd4, %rd13;
	mov.u32 	%r49, %ctaid.x;
	add.s32 	%r1, %r47, %r49;
	shl.b32 	%r50, %r48, 10;
	mov.u32 	%r2, %tid.x;
	or.b32  	%r3, %r50, %r2;
$L__BB0_1:
	atom.global.or.b32 	%r51, [%rd4], 0;
	setp.ne.s32 	%p1, %r1, %r51;
	@%p1 bra 	$L__BB0_1;
	mul.wide.s32 	%rd14, %r3, 4;
	add.s64 	%rd7, %rd3, %rd14;
	atom.global.or.b32 	%r4, [%rd7], 0;
	mul.wide.s32 	%rd15, %r1, 8;
	add.s64 	%rd8, %rd2, %rd15;
	ld.global.u64 	%rd16, [%rd8];
	add.s64 	%rd17, %rd16, %rd14;
	atom.or.b32 	%r5, [%rd17], 0;
	add.s32 	%r52, %r1, -1;
	add.s32 	%r53, %r45, -1;
	min.s32 	%r54, %r52, %r53;
	setp.gt.s32 	%p2, %r1, 0;
	selp.b32 	%r6, %r54, 0, %p2;
	add.s32 	%r55, %r1, 1;
	setp.lt.s32 	%p3, %r1, -1;
	min.s32 	%r56, %r55, %r53;
	selp.b32 	%r7, 0, %r56, %p3;
	add.s32 	%r57, %r3, -1;
	min.s32 	%r58, %r57, %r53;
	setp.gt.s32 	%p4, %r3, 0;
	selp.b32 	%r8, %r58, 0, %p4;
	add.s32 	%r59, %r3, 1;
	setp.lt.s32 	%p5, %r3, -1;
	min.s32 	%r60, %r59, %r53;
	selp.b32 	%r9, 0, %r60, %p5;
	setp.ne.s32 	%p6, %r2, 0;
	@%p6 bra 	$L__BB0_6;
	cvta.to.global.u64 	%rd66, %rd5;
	mul.wide.s32 	%rd67, %r6, 4;
	add.s64 	%rd68, %rd66, %rd67;
	ld.global.u32 	%r91, [%rd68];
	mul.wide.s32 	%rd69, %r1, 4;
	add.s64 	%rd70, %rd66, %rd69;
	ld.global.u32 	%r93, [%rd70];
	mul.wide.s32 	%rd71, %r7, 4;
	add.s64 	%rd72, %rd66, %rd71;
	ld.global.u32 	%r95, [%rd72];
	mul.wide.s32 	%rd73, %r9, 4;
	add.s64 	%rd74, %rd3, %rd73;
	atom.global.or.b32 	%r92, [%rd74], 0;
	ld.global.u64 	%rd75, [%rd8];
	add.s64 	%rd76, %rd75, %rd73;
	atom.or.b32 	%r94, [%rd76], 0;
	add.s32 	%r65, %r46, -1;
	setp.ne.s32 	%p10, %r1, %r65;
	@%p10 bra 	$L__BB0_5;
	add.s64 	%rd86, %rd1, %rd14;
	ld.global.u32 	%r96, [%rd86];
	add.s64 	%rd88, %rd1, %rd73;
	ld.global.u32 	%r97, [%rd88];
	bra.uni 	$L__BB0_13;
$L__BB0_5:
	mul.wide.s32 	%rd77, %r7, 8;
	add.s64 	%rd78, %rd2, %rd77;
	ld.global.u64 	%rd79, [%rd78];
	add.s64 	%rd81, %rd79, %rd14;
	atom.or.b32 	%r96, [%rd81], 0;
	ld.global.u64 	%rd82, [%rd78];
	add.s64 	%rd84, %rd82, %rd73;
	atom.or.b32 	%r97, [%rd84], 0;
	bra.uni 	$L__BB0_13;
$L__BB0_6:
	mov.u32 	%r61, %ntid.x;
	add.s32 	%r62, %r61, -1;
	setp.ne.s32 	%p7, %r2, %r62;
	@%p7 bra 	$L__BB0_10;
	cvta.to.global.u64 	%rd43, %rd6;
	mul.wide.s32 	%rd44, %r6, 4;
	add.s64 	%rd45, %rd43, %rd44;
	ld.global.u32 	%r92, [%rd45];
	mul.wide.s32 	%rd46, %r1, 4;
	add.s64 	%rd47, %rd43, %rd46;
	ld.global.u32 	%r94, [%rd47];
	mul.wide.s32 	%rd48, %r7, 4;
	add.s64 	%rd49, %rd43, %rd48;
	ld.global.u32 	%r97, [%rd49];
	mul.wide.s32 	%rd50, %r8, 4;
	add.s64 	%rd51, %rd3, %rd50;
	atom.global.or.b32 	%r91, [%rd51], 0;
	ld.global.u64 	%rd52, [%rd8];
	add.s64 	%rd53, %rd52, %rd50;
	atom.or.b32 	%r93, [%rd53], 0;
	add.s32 	%r64, %r46, -1;
	setp.ne.s32 	%p9, %r1, %r64;
	@%p9 bra 	$L__BB0_9;
	add.s64 	%rd63, %rd1, %rd14;
	ld.global.u32 	%r96, [%rd63];
	add.s64 	%rd65, %rd1, %rd50;
	ld.global.u32 	%r95, [%rd65];
	bra.uni 	$L__BB0_13;
$L__BB0_9:
	mul.wide.s32 	%rd54, %r7, 8;
	add.s64 	%rd55, %rd2, %rd54;
	ld.global.u64 	%rd56, [%rd55];
	add.s64 	%rd58, %rd56, %rd14;
	atom.or.b32 	%r96, [%rd58], 0;
	ld.global.u64 	%rd59, [%rd55];
	add.s64 	%rd61, %rd59, %rd50;
	atom.or.b32 	%r95, [%rd61], 0;
	bra.uni 	$L__BB0_13;
$L__BB0_10:
	mul.wide.s32 	%rd18, %r8, 4;
	add.s64 	%rd19, %rd3, %rd18;
	atom.global.or.b32 	%r91, [%rd19], 0;
	mul.wide.s32 	%rd20, %r9, 4;
	add.s64 	%rd21, %rd3, %rd20;
	atom.global.or.b32 	%r92, [%rd21], 0;
	ld.global.u64 	%rd22, [%rd8];
	add.s64 	%rd23, %rd22, %rd18;
	atom.or.b32 	%r93, [%rd23], 0;
	ld.global.u64 	%rd24, [%rd8];
	add.s64 	%rd25, %rd24, %rd20;
	atom.or.b32 	%r94, [%rd25], 0;
	add.s32 	%r63, %r46, -1;
	setp.ne.s32 	%p8, %r1, %r63;
	@%p8 bra 	$L__BB0_12;
	add.s64 	%rd38, %rd1, %rd18;
	ld.global.u32 	%r95, [%rd38];
	mul.wide.s32 	%rd39, %r3, 4;
	add.s64 	%rd40, %rd1, %rd39;
	ld.global.u32 	%r96, [%rd40];
	add.s64 	%rd42, %rd1, %rd20;
	ld.global.u32 	%r97, [%rd42];
	bra.uni 	$L__BB0_13;
$L__BB0_12:
	mul.wide.s32 	%rd26, %r7, 8;
	add.s64 	%rd27, %rd2, %rd26;
	ld.global.u64 	%rd28, [%rd27];
	add.s64 	%rd30, %rd28, %rd18;
	atom.or.b32 	%r95, [%rd30], 0;
	ld.global.u64 	%rd31, [%rd27];
	mul.wide.s32 	%rd32, %r3, 4;
	add.s64 	%rd33, %rd31, %rd32;
	atom.or.b32 	%r96, [%rd33], 0;
	ld.global.u64 	%rd34, [%rd27];
	add.s64 	%rd36, %rd34, %rd20;
	atom.or.b32 	%r97, [%rd36], 0;
$L__BB0_13:
	cvta.to.global.u64 	%rd89, %rd9;
	setp.ne.s32 	%p11, %r2, 0;
	bar.sync 	0;
	ld.global.u64 	%rd90, [%rd8];
	mul.wide.s32 	%rd91, %r3, 4;
	add.s64 	%rd92, %rd90, %rd91;
	ld.global.u64 	%rd93, [%rd89];
	ld.u32 	%r66, [%rd93];
	mul.lo.s32 	%r67, %r66, %r91;
	ld.u32 	%r68, [%rd93+4];
	mad.lo.s32 	%r69, %r68, %r4, %r67;
	ld.u32 	%r70, [%rd93+8];
	mad.lo.s32 	%r71, %r70, %r92, %r69;
	ld.global.u64 	%rd94, [%rd89+8];
	ld.u32 	%r72, [%rd94];
	mad.lo.s32 	%r73, %r72, %r93, %r71;
	ld.u32 	%r74, [%rd94+4];
	mad.lo.s32 	%r75, %r74, %r5, %r73;
	ld.u32 	%r76, [%rd94+8];
	mad.lo.s32 	%r77, %r76, %r94, %r75;
	ld.global.u64 	%rd95, [%rd89+16];
	ld.u32 	%r78, [%rd95];
	mad.lo.s32 	%r79, %r78, %r95, %r77;
	ld.u32 	%r80, [%rd95+4];
	mad.lo.s32 	%r81, %r80, %r96, %r79;
	ld.u32 	%r82, [%rd95+8];
	mad.lo.s32 	%r83, %r82, %r97, %r81;
	mul.hi.s32 	%r84, %r83, 954437177;
	shr.u32 	%r85, %r84, 31;
	shr.s32 	%r86, %r84, 1;
	add.s32 	%r87, %r86, %r85;
	atom.exch.b32 	%r88, [%rd92], %r87;
	atom.global.exch.b32 	%r89, [%rd7], %r5;
	bar.sync 	0;
	@%p11 bra 	$L__BB0_15;
	atom.global.add.u32 	%r90, [%rd4], 1;
$L__BB0_15:
	ret;

}


// ===== COMPILED SASS (sm_100) =====

	.target	sm_100

	.elftype	@"ET_EXEC"


//--------------------- .note.nv.tkinfo           --------------------------
	.section	.note.nv.tkinfo,"",@"SHT_NOTE"
	.sectionflags	@"SHF_NOTE_NV_TKINFO"
	.tkinfo
        /*0018*/ 	.word	0x00000002
        /*0030*/ 	.string	""
        /*0030*/ 	.string	"ptxas"
        /*0030*/ 	.string	"Cuda compilation tools, release 13.0, V13.0.88"
        /*0030*/ 	.string	"Build cuda_13.0.r13.0/compiler.36424714_0"
        /*0030*/ 	.string	"-arch sm_100 -m 64 "



//--------------------- .note.nv.cuinfo           --------------------------
	.section	.note.nv.cuinfo,"",@"SHT_NOTE"
	.sectionflags	@"SHF_NOTE_NV_CUINFO"
        /*0018*/ 	.short	0x0002
        /*001a*/ 	.short	0x0064
        /*001c*/ 	.short	0x0082
	.zero		2


//--------------------- .nv.info                  --------------------------
	.section	.nv.info,"",@"SHT_CUDA_INFO"
	.align	4


	//----- nvinfo : EIATTR_REGCOUNT
	.align		4
        /*0000*/ 	.byte	0x04, 0x2f
        /*0002*/ 	.short	(.L_1 - .L_0)
	.align		4
.L_0:
        /*0004*/ 	.word	index@(_Z11convolutioniiiPPiS0_S_S_S_14side_frontiersi)
        /*0008*/ 	.word	0x00000020


	//----- nvinfo : EIATTR_FRAME_SIZE
	.align		4
.L_1:
        /*000c*/ 	.byte	0x04, 0x11
        /*000e*/ 	.short	(.L_3 - .L_2)
	.align		4
.L_2:
        /*0010*/ 	.word	index@(_Z11convolutioniiiPPiS0_S_S_S_14side_frontiersi)
        /*0014*/ 	.word	0x00000000


	//----- nvinfo : EIATTR_MIN_STACK_SIZE
	.align		4
.L_3:
        /*0018*/ 	.byte	0x04, 0x12
        /*001a*/ 	.short	(.L_5 - .L_4)
	.align		4
.L_4:
        /*001c*/ 	.word	index@(_Z11convolutioniiiPPiS0_S_S_S_14side_frontiersi)
        /*0020*/ 	.word	0x00000000
.L_5:


//--------------------- .nv.compat                --------------------------
	.section	.nv.compat,"",@"SHT_CUDA_COMPAT_INFO"
	.align	4
        /*0000*/ 	.byte	0x02, 0x09, 0x00, 0x00, 0x02, 0x02, 0x01, 0x00, 0x02, 0x05, 0x05, 0x00, 0x03, 0x07, 0x01, 0x01
        /*0010*/ 	.byte	0x02, 0x03, 0x00, 0x00, 0x02, 0x06, 0x01, 0x00, 0x04, 0x0b, 0x08, 0x00, 0x09, 0x00, 0x00, 0x00
        /*0020*/ 	.byte	0x00, 0x00, 0x00, 0x00


//--------------------- .nv.info._Z11convolutioniiiPPiS0_S_S_S_14side_frontiersi --------------------------
	.section	.nv.info._Z11convolutioniiiPPiS0_S_S_S_14side_frontiersi,"",@"SHT_CUDA_INFO"
	.sectionflags	@""
	.align	4


	//----- nvinfo : EIATTR_CUDA_API_VERSION
	.align		4
        /*0000*/ 	.byte	0x04, 0x37
        /*0002*/ 	.short	(.L_7 - .L_6)
.L_6:
        /*0004*/ 	.word	0x00000082


	//----- nvinfo : EIATTR_KPARAM_INFO
	.align		4
.L_7:
        /*0008*/ 	.byte	0x04, 0x17
        /*000a*/ 	.short	(.L_9 - .L_8)
.L_8:
        /*000c*/ 	.word	0x00000000
        /*0010*/ 	.short	0x0009
        /*0012*/ 	.short	0x0048
        /*0014*/ 	.byte	0x00, 0xf0, 0x11, 0x00


	//----- nvinfo : EIATTR_KPARAM_INFO
	.align		4
.L_9:
        /*0018*/ 	.byte	0x04, 0x17
        /*001a*/ 	.short	(.L_11 - .L_10)
.L_10:
        /*001c*/ 	.word	0x00000000
        /*0020*/ 	.short	0x0008
        /*0022*/ 	.short	0x0038
        /*0024*/ 	.byte	0x00, 0xf0, 0x41, 0x00


	//----- nvinfo : EIATTR_KPARAM_INFO
	.align		4
.L_11:
        /*0028*/ 	.byte	0x04, 0x17
        /*002a*/ 	.short	(.L_13 - .L_12)
.L_12:
        /*002c*/ 	.word	0x00000000
        /*0030*/ 	.short	0x0007
        /*0032*/ 	.short	0x0030
        /*0034*/ 	.byte	0x00, 0xf5, 0x21, 0x00


	//----- nvinfo : EIATTR_KPARAM_INFO
	.align		4
.L_13:
        /*0038*/ 	.byte	0x04, 0x17
        /*003a*/ 	.short	(.L_15 - .L_14)
.L_14:
        /*003c*/ 	.word	0x00000000
        /*0040*/ 	.short	0x0006
        /*0042*/ 	.short	0x0028
        /*0044*/ 	.byte	0x00, 0xf5, 0x21, 0x00


	//----- nvinfo : EIATTR_KPARAM_INFO
	.align		4
.L_15:
        /*0048*/ 	.byte	0x04, 0x17
        /*004a*/ 	.short	(.L_17 - .L_16)
.L_16:
        /*004c*/ 	.word	0x00000000
        /*0050*/ 	.short	0x0005
        /*0052*/ 	.short	0x0020
        /*0054*/ 	.byte	0x00, 0xf5, 0x21, 0x00


	//----- nvinfo : EIATTR_KPARAM_INFO
	.align		4
.L_17:
        /*0058*/ 	.byte	0x04, 0x17
        /*005a*/ 	.short	(.L_19 - .L_18)
.L_18:
        /*005c*/ 	.word	0x00000000
        /*0060*/ 	.short	0x0004
        /*0062*/ 	.short	0x0018
        /*0064*/ 	.byte	0x00, 0xf5, 0x21, 0x00


	//----- nvinfo : EIATTR_KPARAM_INFO
	.align		4
.L_19:
        /*0068*/ 	.byte	0x04, 0x17
        /*006a*/ 	.short	(.L_21 - .L_20)
.L_20:
        /*006c*/ 	.word	0x00000000
        /*0070*/ 	.short	0x0003
        /*0072*/ 	.short	0x0010
        /*0074*/ 	.byte	0x00, 0xf5, 0x21, 0x00


	//----- nvinfo : EIATTR_KPARAM_INFO
	.align		4
.L_21:
        /*0078*/ 	.byte	0x04, 0x17
        /*007a*/ 	.short	(.L_23 - .L_22)
.L_22:
        /*007c*/ 	.word	0x00000000
        /*0080*/ 	.short	0x0002
        /*0082*/ 	.short	0x0008
        /*0084*/ 	.byte	0x00, 0xf0, 0x11, 0x00


	//----- nvinfo : EIATTR_KPARAM_INFO
	.align		4
.L_23:
        /*0088*/ 	.byte	0x04, 0x17
        /*008a*/ 	.short	(.L_25 - .L_24)
.L_24:
        /*008c*/ 	.word	0x00000000
        /*0090*/ 	.short	0x0001
        /*0092*/ 	.short	0x0004
        /*0094*/ 	.byte	0x00, 0xf0, 0x11, 0x00


	//----- nvinfo : EIATTR_KPARAM_INFO
	.align		4
.L_25:
        /*0098*/ 	.byte	0x04, 0x17
        /*009a*/ 	.short	(.L_27 - .L_26)
.L_26:
        /*009c*/ 	.word	0x00000000
        /*00a0*/ 	.short	0x0000
        /*00a2*/ 	.short	0x0000
        /*00a4*/ 	.byte	0x00, 0xf0, 0x11, 0x00


	//----- nvinfo : EIATTR_SPARSE_MMA_MASK
	.align		4
.L_27:
        /*00a8*/ 	.byte	0x03, 0x50
        /*00aa*/ 	.short	0x0000


	//----- nvinfo : EIATTR_MAXREG_COUNT
	.align		4
        /*00ac*/ 	.byte	0x03, 0x1b
        /*00ae*/ 	.short	0x00ff


	//----- nvinfo : EIATTR_NUM_BARRIERS
	.align		4
        /*00b0*/ 	.byte	0x02, 0x4c
        /*00b2*/ 	.byte	0x01
	.zero		1


	//----- nvinfo : EIATTR_MERCURY_ISA_VERSION
	.align		4
        /*00b4*/ 	.byte	0x03, 0x5f
        /*00b6*/ 	.short	0x0101


	//----- nvinfo : EIATTR_VRC_CTA_INIT_COUNT
	.align		4
        /*00b8*/ 	.byte	0x02, 0x4a
	.zero		1
	.zero		1


	//----- nvinfo : EIATTR_EXIT_INSTR_OFFSETS
	.align		4
        /*00bc*/ 	.byte	0x04, 0x1c
        /*00be*/ 	.short	(.L_29 - .L_28)


	//   ....[0]....
.L_28:
        /*00c0*/ 	.word	0x00000a10


	//   ....[1]....
        /*00c4*/ 	.word	0x00000a40


	//----- nvinfo : EIATTR_CRS_STACK_SIZE
	.align		4
.L_29:
        /*00c8*/ 	.byte	0x04, 0x1e
        /*00ca*/ 	.short	(.L_31 - .L_30)
.L_30:
        /*00cc*/ 	.word	0x00000000


	//----- nvinfo : EIATTR_CBANK_PARAM_SIZE
	.align		4
.L_31:
        /*00d0*/ 	.byte	0x03, 0x19
        /*00d2*/ 	.short	0x004c


	//----- nvinfo : EIATTR_PARAM_CBANK
	.align		4
        /*00d4*/ 	.byte	0x04, 0x0a
        /*00d6*/ 	.short	(.L_33 - .L_32)
	.align		4
.L_32:
        /*00d8*/ 	.word	index@(.nv.constant0._Z11convolutioniiiPPiS0_S_S_S_14side_frontiersi)
        /*00dc*/ 	.short	0x0380
        /*00de*/ 	.short	0x004c


	//----- nvinfo : EIATTR_SW_WAR
	.align		4
.L_33:
        /*00e0*/ 	.byte	0x04, 0x36
        /*00e2*/ 	.short	(.L_35 - .L_34)
.L_34:
        /*00e4*/ 	.word	0x00000008
.L_35:


//--------------------- .nv.callgraph             --------------------------
	.section	.nv.callgraph,"",@"SHT_CUDA_CALLGRAPH"
	.align	4
	.sectionentsize	8
	.align		4
        /*0000*/ 	.word	0x00000000
	.align		4
        /*0004*/ 	.word	0xffffffff
	.align		4
        /*0008*/ 	.word	0x00000000
	.align		4
        /*000c*/ 	.word	0xfffffffe
	.align		4
        /*0010*/ 	.word	0x00000000
	.align		4
        /*0014*/ 	.word	0xfffffffd
	.align		4
        /*0018*/ 	.word	0x00000000
	.align		4
        /*001c*/ 	.word	0xfffffffc


//--------------------- .text._Z11convolutioniiiPPiS0_S_S_S_14side_frontiersi --------------------------
	.section	.text._Z11convolutioniiiPPiS0_S_S_S_14side_frontiersi,"ax",@progbits
	.align	128
        .global         _Z11convolutioniiiPPiS0_S_S_S_14side_frontiersi
        .type           _Z11convolutioniiiPPiS0_S_S_S_14side_frontiersi,@function
        .size           _Z11convolutioniiiPPiS0_S_S_S_14side_frontiersi,(.L_x_6 - _Z11convolutioniiiPPiS0_S_S_S_14side_frontiersi)
        .other          _Z11convolutioniiiPPiS0_S_S_S_14side_frontiersi,@"STO_CUDA_ENTRY STV_DEFAULT"
_Z11convolutioniiiPPiS0_S_S_S_14side_frontiersi:
.text._Z11convolutioniiiPPiS0_S_S_S_14side_frontiersi:
[----:B------:R-:W-:Y:S01]  /*0000*/  LDC R1, c[0x0][0x37c] ;  /* 0x0000df00ff017b82 */ /* 0x000fe20000000800 */
[----:B------:R-:W0:Y:S07]  /*0010*/  S2R R20, SR_TID.X ;  /* 0x0000000000147919 */ /* 0x000e2e0000002100 */
[----:B------:R-:W1:Y:S01]  /*0020*/  S2UR UR5, SR_CTAID.X ;  /* 0x00000000000579c3 */ /* 0x000e620000002500 */
[----:B------:R-:W2:Y:S01]  /*0030*/  LDCU UR4, c[0x0][0x3c8] ;  /* 0x00007900ff0477ac */ /* 0x000ea20008000800 */
[----:B------:R-:W-:Y:S01]  /*0040*/  BSSY B0, `(.L_x_0) ;  /* 0x000000b000007945 */ /* 0x000fe20003800000 */
[----:B------:R-:W3:Y:S05]  /*0050*/  LDCU.64 UR6, c[0x0][0x358] ;  /* 0x00006b00ff0677ac */ /* 0x000eea0008000a00 */
[----:B------:R-:W1:Y:S08]  /*0060*/  LDC R17, c[0x0][0x384] ;  /* 0x0000e100ff117b82 */ /* 0x000e700000000800 */
[----:B------:R-:W4:Y:S01]  /*0070*/  LDC.64 R8, c[0x0][0x3b0] ;  /* 0x0000ec00ff087b82 */ /* 0x000f220000000a00 */
[----:B--2---:R-:W-:-:S06]  /*0080*/  USHF.L.U32 UR4, UR4, 0xa, URZ ;  /* 0x0000000a04047899 */ /* 0x004fcc00080006ff */
[----:B0-----:R-:W-:Y:S02]  /*0090*/  LOP3.LUT R0, R20, UR4, RZ, 0xfc, !PT ;  /* 0x0000000414007c12 */ /* 0x001fe4000f8efcff */
[----:B-1-3--:R-:W-:-:S07]  /*00a0*/  IADD3 R17, PT, PT, R17, UR5, RZ ;  /* 0x0000000511117c10 */ /* 0x00afce000fffe0ff */
.L_x_1:
[----:B------:R-:W-:Y:S05]  /*00b0*/  YIELD ;  /* 0x0000000000007946 */ /* 0x000fea0003800000 */
[----:B----4-:R-:W2:Y:S02]  /*00c0*/  ATOMG.E.OR.STRONG.GPU PT, R2, desc[UR6][R8.64], RZ ;  /* 0x800000ff080279a8 */ /* 0x010ea4000b1ef106 */
[----:B--2---:R-:W-:-:S13]  /*00d0*/  ISETP.NE.AND P0, PT, R17, R2, PT ;  /* 0x000000021100720c */ /* 0x004fda0003f05270 */
[----:B------:R-:W-:Y:S05]  /*00e0*/  @P0 BRA `(.L_x_1) ;  /* 0xfffffffc00f00947 */ /* 0x000fea000383ffff */
[----:B------:R-:W-:Y:S05]  /*00f0*/  BSYNC B0 ;  /* 0x0000000000007941 */ /* 0x000fea0003800000 */
.L_x_0:
[----:B------:R-:W0:Y:S08]  /*0100*/  LDC.64 R6, c[0x0][0x3a0] ;  /* 0x0000e800ff067b82 */ /* 0x000e300000000a00 */
[----:B------:R-:W1:Y:S08]  /*0110*/  LDC.64 R10, c[0x0][0x390] ;  /* 0x0000e400ff0a7b82 */ /* 0x000e700000000a00 */
[----:B------:R-:W2:Y:S01]  /*0120*/  LDC R18, c[0x0][0x380] ;  /* 0x0000e000ff127b82 */ /* 0x000ea20000000800 */
[----:B0-----:R-:W-:-:S07]  /*0130*/  IMAD.WIDE R12, R0, 0x4, R6 ;  /* 0x00000004000c7825 */ /* 0x001fce00078e0206 */
[----:B------:R-:W0:Y:S01]  /*0140*/  LDC R16, c[0x0][0x388] ;  /* 0x0000e200ff107b82 */ /* 0x000e220000000800 */
[----:B------:R3:W5:Y:S01]  /*0150*/  ATOMG.E.OR.STRONG.GPU PT, R2, desc[UR6][R12.64], RZ ;  /* 0x800000ff0c0279a8 */ /* 0x000762000b1ef106 */
[----:B-1----:R-:W-:-:S05]  /*0160*/  IMAD.WIDE R14, R17, 0x8, R10 ;  /* 0x00000008110e7825 */ /* 0x002fca00078e020a */
[----:B------:R-:W4:Y:S01]  /*0170*/  LDG.E.64 R4, desc[UR6][R14.64] ;  /* 0x000000060e047981 */ /* 0x000f22000c1e1b00 */
[----:B------:R-:W-:Y:S02]  /*0180*/  ISETP.NE.AND P0, PT, R20, RZ, PT ;  /* 0x000000ff1400720c */ /* 0x000fe40003f05270 */
[----:B--2---:R-:W-:Y:S02]  /*0190*/  IADD3 R18, PT, PT, R18, -0x1, RZ ;  /* 0xffffffff12127810 */ /* 0x004fe40007ffe0ff */
[C---:B------:R-:W-:Y:S02]  /*01a0*/  ISETP.GT.AND P1, PT, R17.reuse, RZ, PT ;  /* 0x000000ff1100720c */ /* 0x040fe40003f24270 */
[----:B------:R-:W-:Y:S02]  /*01b0*/  ISETP.GE.AND P3, PT, R17, -0x1, PT ;  /* 0xffffffff1100780c */ /* 0x000fe40003f66270 */
[C---:B------:R-:W-:Y:S02]  /*01c0*/  ISETP.GT.AND P2, PT, R0.reuse, RZ, PT ;  /* 0x000000ff0000720c */ /* 0x040fe40003f44270 */
[----:B------:R-:W-:-:S02]  /*01d0*/  ISETP.GE.AND P4, PT, R0, -0x1, PT ;  /* 0xffffffff0000780c */ /* 0x000fc40003f86270 */
[--C-:B------:R-:W-:Y:S02]  /*01e0*/  VIADDMNMX R19, R17, 0xffffffff, R18.reuse, PT ;  /* 0xffffffff11137846 */ /* 0x100fe40003800112 */
[----:B------:R-:W-:Y:S02]  /*01f0*/  VIADDMNMX R27, R0, 0xffffffff, R18, PT ;  /* 0xffffffff001b7846 */ /* 0x000fe40003800112 */
[----:B0-----:R-:W-:Y:S02]  /*0200*/  IADD3 R16, PT, PT, R16, -0x1, RZ ;  /* 0xffffffff10107810 */ /* 0x001fe40007ffe0ff */
[----:B------:R-:W-:Y:S02]  /*0210*/  SEL R25, R19, RZ, P1 ;  /* 0x000000ff13197207 */ /* 0x000fe40000800000 */
[----:B------:R-:W-:Y:S01]  /*0220*/  SEL R27, R27, RZ, P2 ;  /* 0x000000ff1b1b7207 */ /* 0x000fe20001000000 */
[----:B----4-:R-:W-:-:S05]  /*0230*/  IMAD.WIDE R4, R0, 0x4, R4 ;  /* 0x0000000400047825 */ /* 0x010fca00078e0204 */
[----:B------:R0:W5:Y:S02]  /*0240*/  ATOM.E.OR.STRONG.GPU PT, R3, desc[UR6][R4.64], RZ ;  /* 0x800000ff0403798a */ /* 0x000164000b1ef106 */
[--C-:B0-----:R-:W-:Y:S02]  /*0250*/  VIADDMNMX R4, R17, 0x1, R18.reuse, PT ;  /* 0x0000000111047846 */ /* 0x101fe40003800112 */
[----:B------:R-:W-:Y:S02]  /*0260*/  VIADDMNMX R5, R0, 0x1, R18, PT ;  /* 0x0000000100057846 */ /* 0x000fe40003800112 */
[----:B------:R-:W-:Y:S02]  /*0270*/  SEL R4, R4, RZ, P3 ;  /* 0x000000ff04047207 */ /* 0x000fe40001800000 */
[----:B------:R-:W-:Y:S01]  /*0280*/  SEL R5, R5, RZ, P4 ;  /* 0x000000ff05057207 */ /* 0x000fe20002000000 */
[----:B---3--:R-:W-:Y:S06]  /*0290*/  @P0 BRA `(.L_x_2) ;  /* 0x00000000006c0947 */ /* 0x008fec0003800000 */
[----:B------:R-:W0:Y:S01]  /*02a0*/  LDC.64 R18, c[0x0][0x3b8] ;  /* 0x0000ee00ff127b82 */ /* 0x000e220000000a00 */
[----:B------:R-:W-:-:S04]  /*02b0*/  IMAD.WIDE R22, R5, 0x4, R6 ;  /* 0x0000000405167825 */ /* 0x000fc800078e0206 */
[----:B0-----:R-:W-:-:S04]  /*02c0*/  IMAD.WIDE R28, R25, 0x4, R18 ;  /* 0x00000004191c7825 */ /* 0x001fc800078e0212 */
[C-C-:B------:R-:W-:Y:S01]  /*02d0*/  IMAD.WIDE R26, R17.reuse, 0x4, R18.reuse ;  /* 0x00000004111a7825 */ /* 0x140fe200078e0212 */
[----:B------:R-:W5:Y:S03]  /*02e0*/  LDG.E R6, desc[UR6][R28.64] ;  /* 0x000000061c067981 */ /* 0x000f66000c1e1900 */
[----:B------:R-:W-:Y:S01]  /*02f0*/  IMAD.WIDE R18, R4, 0x4, R18 ;  /* 0x0000000404127825 */ /* 0x000fe200078e0212 */
[----:B------:R-:W5:Y:S04]  /*0300*/  LDG.E R7, desc[UR6][R26.64] ;  /* 0x000000061a077981 */ /* 0x000f68000c1e1900 */
[----:B------:R0:W5:Y:S04]  /*0310*/  LDG.E R25, desc[UR6][R18.64] ;  /* 0x0000000612197981 */ /* 0x000168000c1e1900 */
[----:B------:R4:W5:Y:S04]  /*0320*/  ATOMG.E.OR.STRONG.GPU PT, R24, desc[UR6][R22.64], RZ ;  /* 0x800000ff161879a8 */ /* 0x000968000b1ef106 */
[----:B------:R-:W2:Y:S01]  /*0330*/  LDG.E.64 R20, desc[UR6][R14.64] ;  /* 0x000000060e147981 */ /* 0x000ea2000c1e1b00 */
[----:B------:R-:W-:-:S13]  /*0340*/  ISETP.NE.AND P1, PT, R17, R16, PT ;  /* 0x000000101100720c */ /* 0x000fda0003f25270 */
[----:B------:R-:W0:Y:S02]  /*0350*/  @!P1 LDC.64 R16, c[0x0][0x3a8] ;  /* 0x0000ea00ff109b82 */ /* 0x000e240000000a00 */
[----:B0-----:R-:W-:-:S04]  /*0360*/  @!P1 IMAD.WIDE R18, R0, 0x4, R16 ;  /* 0x0000000400129825 */ /* 0x001fc800078e0210 */
[----:B------:R-:W-:-:S04]  /*0370*/  @!P1 IMAD.WIDE R16, R5, 0x4, R16 ;  /* 0x0000000405109825 */ /* 0x000fc800078e0210 */
[----:B--2---:R-:W-:-:S06]  /*0380*/  IMAD.WIDE R20, R5, 0x4, R20 ;  /* 0x0000000405147825 */ /* 0x004fcc00078e0214 */
[----:B------:R4:W5:Y:S04]  /*0390*/  ATOM.E.OR.STRONG.GPU PT, R20, desc[UR6][R20.64], RZ ;  /* 0x800000ff1414798a */ /* 0x000968000b1ef106 */
[----:B------:R4:W5:Y:S04]  /*03a0*/  @!P1 LDG.E R28, desc[UR6][R18.64] ;  /* 0x00000006121c9981 */ /* 0x000968000c1e1900 */
[----:B------:R4:W5:Y:S01]  /*03b0*/  @!P1 LDG.E R26, desc[UR6][R16.64] ;  /* 0x00000006101a9981 */ /* 0x000962000c1e1900 */
[----:B------:R-:W-:Y:S05]  /*03c0*/  @!P1 BRA `(.L_x_3) ;  /* 0x0000000400109947 */ /* 0x000fea0003800000 */
[----:B------:R-:W-:-:S05]  /*03d0*/  IMAD.WIDE R10, R4, 0x8, R10 ;  /* 0x00000008040a7825 */ /* 0x000fca00078e020a */
[----:B----4-:R-:W2:Y:S02]  /*03e0*/  LDG.E.64 R16, desc[UR6][R10.64] ;  /* 0x000000060a107981 */ /* 0x010ea4000c1e1b00 */
[----:B--2---:R-:W-:-:S05]  /*03f0*/  IMAD.WIDE R16, R0, 0x4, R16 ;  /* 0x0000000400107825 */ /* 0x004fca00078e0210 */
[----:B-----5:R0:W5:Y:S04]  /*0400*/  ATOM.E.OR.STRONG.GPU PT, R28, desc[UR6][R16.64], RZ ;  /* 0x800000ff101c798a */ /* 0x020168000b1ef106 */
[----:B------:R-:W2:Y:S02]  /*0410*/  LDG.E.64 R18, desc[UR6][R10.64] ;  /* 0x000000060a127981 */ /* 0x000ea4000c1e1b00 */
[----:B--2---:R-:W-:-:S05]  /*0420*/  IMAD.WIDE R18, R5, 0x4, R18 ;  /* 0x0000000405127825 */ /* 0x004fca00078e0212 */
[----:B------:R0:W5:Y:S01]  /*0430*/  ATOM.E.OR.STRONG.GPU PT, R26, desc[UR6][R18.64], RZ ;  /* 0x800000ff121a798a */ /* 0x000162000b1ef106 */
[----:B------:R-:W-:Y:S05]  /*0440*/  BRA `(.L_x_3) ;  /* 0x0000000000f07947 */ /* 0x000fea0003800000 */
.L_x_2:
[----:B------:R-:W0:Y:S02]  /*0450*/  LDCU UR4, c[0x0][0x360] ;  /* 0x00006c00ff0477ac */ /* 0x000e240008000800 */
[----:B0-----:R-:W-:-:S06]  /*0460*/  UIADD3 UR4, UPT, UPT, UR4, -0x1, URZ ;  /* 0xffffffff04047890 */ /* 0x001fcc000fffe0ff */
[----:B------:R-:W-:-:S13]  /*0470*/  ISETP.NE.AND P1, PT, R20, UR4, PT ;  /* 0x0000000414007c0c */ /* 0x000fda000bf25270 */
[----:B------:R-:W-:Y:S05]  /*0480*/  @P1 BRA `(.L_x_4) ;  /* 0x00000000006c1947 */ /* 0x000fea0003800000 */
[----:B------:R-:W0:Y:S01]  /*0490*/  LDC.64 R28, c[0x0][0x3c0] ;  /* 0x0000f000ff1c7b82 */ /* 0x000e220000000a00 */
[----:B------:R-:W-:-:S04]  /*04a0*/  IMAD.WIDE R6, R27, 0x4, R6 ;  /* 0x000000041b067825 */ /* 0x000fc800078e0206 */
[----:B0-----:R-:W-:-:S04]  /*04b0*/  IMAD.WIDE R24, R25, 0x4, R28 ;  /* 0x0000000419187825 */ /* 0x001fc800078e021c */
[C-C-:B------:R-:W-:Y:S02]  /*04c0*/  IMAD.WIDE R20, R17.reuse, 0x4, R28.reuse ;  /* 0x0000000411147825 */ /* 0x140fe400078e021c */
[----:B------:R-:W5:Y:S02]  /*04d0*/  LDG.E R24, desc[UR6][R24.64] ;  /* 0x0000000618187981 */ /* 0x000f64000c1e1900 */
[----:B------:R-:W-:Y:S02]  /*04e0*/  IMAD.WIDE R28, R4, 0x4, R28 ;  /* 0x00000004041c7825 */ /* 0x000fe400078e021c */
[----:B------:R-:W5:Y:S04]  /*04f0*/  LDG.E R20, desc[UR6][R20.64] ;  /* 0x0000000614147981 */ /* 0x000f68000c1e1900 */
[----:B------:R-:W5:Y:S04]  /*0500*/  LDG.E R26, desc[UR6][R28.64] ;  /* 0x000000061c1a7981 */ /* 0x000f68000c1e1900 */
[----:B------:R0:W5:Y:S04]  /*0510*/  ATOMG.E.OR.STRONG.GPU PT, R6, desc[UR6][R6.64], RZ ;  /* 0x800000ff060679a8 */ /* 0x000168000b1ef106 */
[----:B------:R-:W2:Y:S01]  /*0520*/  LDG.E.64 R22, desc[UR6][R14.64] ;  /* 0x000000060e167981 */ /* 0x000ea2000c1e1b00 */
[----:B------:R-:W-:-:S13]  /*0530*/  ISETP.NE.AND P1, PT, R17, R16, PT ;  /* 0x000000101100720c */ /* 0x000fda0003f25270 */
[----:B------:R-:W1:Y:S02]  /*0540*/  @!P1 LDC.64 R18, c[0x0][0x3a8] ;  /* 0x0000ea00ff129b82 */ /* 0x000e640000000a00 */
[----:B-1----:R-:W-:-:S04]  /*0550*/  @!P1 IMAD.WIDE R16, R0, 0x4, R18 ;  /* 0x0000000400109825 */ /* 0x002fc800078e0212 */
[----:B------:R-:W-:-:S04]  /*0560*/  @!P1 IMAD.WIDE R18, R27, 0x4, R18 ;  /* 0x000000041b129825 */ /* 0x000fc800078e0212 */
[----:B--2---:R-:W-:-:S05]  /*0570*/  IMAD.WIDE R22, R27, 0x4, R22 ;  /* 0x000000041b167825 */ /* 0x004fca00078e0216 */
[----:B0-----:R2:W5:Y:S04]  /*0580*/  ATOM.E.OR.STRONG.GPU PT, R7, desc[UR6][R22.64], RZ ;  /* 0x800000ff1607798a */ /* 0x001568000b1ef106 */
[----:B------:R2:W5:Y:S04]  /*0590*/  @!P1 LDG.E R28, desc[UR6][R16.64] ;  /* 0x00000006101c9981 */ /* 0x000568000c1e1900 */
[----:B------:R2:W5:Y:S01]  /*05a0*/  @!P1 LDG.E R25, desc[UR6][R18.64] ;  /* 0x0000000612199981 */ /* 0x000562000c1e1900 */
[----:B------:R-:W-:Y:S05]  /*05b0*/  @!P1 BRA `(.L_x_3) ;  /* 0x0000000000949947 */ /* 0x000fea0003800000 */
[----:B------:R-:W-:-:S05]  /*05c0*/  IMAD.WIDE R4, R4, 0x8, R10 ;  /* 0x0000000804047825 */ /* 0x000fca00078e020a */
[----:B------:R-:W3:Y:S02]  /*05d0*/  LDG.E.64 R10, desc[UR6][R4.64] ;  /* 0x00000006040a7981 */ /* 0x000ee4000c1e1b00 */
[----:B---3--:R-:W-:-:S05]  /*05e0*/  IMAD.WIDE R10, R0, 0x4, R10 ;  /* 0x00000004000a7825 */ /* 0x008fca00078e020a */
[----:B-----5:R3:W5:Y:S04]  /*05f0*/  ATOM.E.OR.STRONG.GPU PT, R28, desc[UR6][R10.64], RZ ;  /* 0x800000ff0a1c798a */ /* 0x020768000b1ef106 */
[----:B--2---:R-:W2:Y:S02]  /*0600*/  LDG.E.64 R16, desc[UR6][R4.64] ;  /* 0x0000000604107981 */ /* 0x004ea4000c1e1b00 */
[----:B--2---:R-:W-:-:S05]  /*0610*/  IMAD.WIDE R16, R27, 0x4, R16 ;  /* 0x000000041b107825 */ /* 0x004fca00078e0210 */
[----:B------:R3:W5:Y:S01]  /*0620*/  ATOM.E.OR.STRONG.GPU PT, R25, desc[UR6][R16.64], RZ ;  /* 0x800000ff1019798a */ /* 0x000762000b1ef106 */
[----:B------:R-:W-:Y:S05]  /*0630*/  BRA `(.L_x_3) ;  /* 0x0000000000747947 */ /* 0x000fea0003800000 */
.L_x_4:
[----:B------:R-:W-:-:S04]  /*0640*/  IMAD.WIDE R28, R27, 0x4, R6 ;  /* 0x000000041b1c7825 */ /* 0x000fc800078e0206 */
[----:B------:R-:W-:Y:S02]  /*0650*/  IMAD.WIDE R24, R5, 0x4, R6 ;  /* 0x0000000405187825 */ /* 0x000fe400078e0206 */
[----:B------:R0:W5:Y:S04]  /*0660*/  ATOMG.E.OR.STRONG.GPU PT, R6, desc[UR6][R28.64], RZ ;  /* 0x800000ff1c0679a8 */ /* 0x000168000b1ef106 */
[----:B------:R0:W5:Y:S04]  /*0670*/  ATOMG.E.OR.STRONG.GPU PT, R24, desc[UR6][R24.64], RZ ;  /* 0x800000ff181879a8 */ /* 0x000168000b1ef106 */
[----:B------:R-:W2:Y:S01]  /*0680*/  LDG.E.64 R18, desc[UR6][R14.64] ;  /* 0x000000060e127981 */ /* 0x000ea2000c1e1b00 */
[----:B------:R-:W-:-:S13]  /*0690*/  ISETP.NE.AND P1, PT, R17, R16, PT ;  /* 0x000000101100720c */ /* 0x000fda0003f25270 */
[----:B------:R-:W1:Y:S01]  /*06a0*/  @!P1 LDC.64 R22, c[0x0][0x3a8] ;  /* 0x0000ea00ff169b82 */ /* 0x000e620000000a00 */
[----:B--2---:R-:W-:-:S05]  /*06b0*/  IMAD.WIDE R18, R27, 0x4, R18 ;  /* 0x000000041b127825 */ /* 0x004fca00078e0212 */
[----:B------:R2:W5:Y:S04]  /*06c0*/  ATOM.E.OR.STRONG.GPU PT, R7, desc[UR6][R18.64], RZ ;  /* 0x800000ff1207798a */ /* 0x000568000b1ef106 */
[----:B------:R-:W3:Y:S01]  /*06d0*/  LDG.E.64 R20, desc[UR6][R14.64] ;  /* 0x000000060e147981 */ /* 0x000ee2000c1e1b00 */
[----:B-1----:R-:W-:-:S04]  /*06e0*/  @!P1 IMAD.WIDE R16, R0, 0x4, R22 ;  /* 0x0000000400109825 */ /* 0x002fc800078e0216 */
[----:B--2---:R-:W-:-:S04]  /*06f0*/  @!P1 IMAD.WIDE R18, R27, 0x4, R22 ;  /* 0x000000041b129825 */ /* 0x004fc800078e0216 */
[----:B------:R-:W-:-:S04]  /*0700*/  @!P1 IMAD.WIDE R22, R5, 0x4, R22 ;  /* 0x0000000405169825 */ /* 0x000fc800078e0216 */
[----:B---3--:R-:W-:-:S06]  /*0710*/  IMAD.WIDE R20, R5, 0x4, R20 ;  /* 0x0000000405147825 */ /* 0x008fcc00078e0214 */
[----:B------:R0:W5:Y:S04]  /*0720*/  ATOM.E.OR.STRONG.GPU PT, R20, desc[UR6][R20.64], RZ ;  /* 0x800000ff1414798a */ /* 0x000168000b1ef106 */
[----:B------:R0:W5:Y:S04]  /*0730*/  @!P1 LDG.E R25, desc[UR6][R18.64] ;  /* 0x0000000612199981 */ /* 0x000168000c1e1900 */
[----:B------:R0:W5:Y:S04]  /*0740*/  @!P1 LDG.E R28, desc[UR6][R16.64] ;  /* 0x00000006101c9981 */ /* 0x000168000c1e1900 */
[----:B------:R0:W5:Y:S01]  /*0750*/  @!P1 LDG.E R26, desc[UR6][R22.64] ;  /* 0x00000006161a9981 */ /* 0x000162000c1e1900 */
[----:B------:R-:W-:Y:S05]  /*0760*/  @!P1 BRA `(.L_x_3) ;  /* 0x0000000000289947 */ /* 0x000fea0003800000 */
[----:B------:R-:W-:-:S05]  /*0770*/  IMAD.WIDE R10, R4, 0x8, R10 ;  /* 0x00000008040a7825 */ /* 0x000fca00078e020a */
[----:B0-----:R-:W2:Y:S02]  /*0780*/  LDG.E.64 R16, desc[UR6][R10.64] ;  /* 0x000000060a107981 */ /* 0x001ea4000c1e1b00 */
[----:B--2---:R-:W-:-:S05]  /*0790*/  IMAD.WIDE R16, R27, 0x4, R16 ;  /* 0x000000041b107825 */ /* 0x004fca00078e0210 */
[----:B-----5:R1:W5:Y:S04]  /*07a0*/  ATOM.E.OR.STRONG.GPU PT, R25, desc[UR6][R16.64], RZ ;  /* 0x800000ff1019798a */ /* 0x020368000b1ef106 */
[----:B------:R-:W2:Y:S02]  /*07b0*/  LDG.E.64 R18, desc[UR6][R10.64] ;  /* 0x000000060a127981 */ /* 0x000ea4000c1e1b00 */
[----:B--2---:R-:W-:-:S05]  /*07c0*/  IMAD.WIDE R18, R0, 0x4, R18 ;  /* 0x0000000400127825 */ /* 0x004fca00078e0212 */
[----:B------:R1:W5:Y:S04]  /*07d0*/  ATOM.E.OR.STRONG.GPU PT, R28, desc[UR6][R18.64], RZ ;  /* 0x800000ff121c798a */ /* 0x000368000b1ef106 */
[----:B------:R-:W2:Y:S02]  /*07e0*/  LDG.E.64 R22, desc[UR6][R10.64] ;  /* 0x000000060a167981 */ /* 0x000ea4000c1e1b00 */
[----:B--2---:R-:W-:-:S05]  /*07f0*/  IMAD.WIDE R22, R5, 0x4, R22 ;  /* 0x0000000405167825 */ /* 0x004fca00078e0216 */
[----:B------:R1:W5:Y:S02]  /*0800*/  ATOM.E.OR.STRONG.GPU PT, R26, desc[UR6][R22.64], RZ ;  /* 0x800000ff161a798a */ /* 0x000364000b1ef106 */
.L_x_3:
[----:B------:R-:W-:Y:S05]  /*0810*/  WARPSYNC.ALL ;  /* 0x0000000000007948 */ /* 0x000fea0003800000 */
[----:B012-4-:R-:W3:Y:S08]  /*0820*/  LDC.64 R18, c[0x0][0x398] ;  /* 0x0000e600ff127b82 */ /* 0x017ef00000000a00 */
[----:B------:R-:W-:Y:S06]  /*0830*/  BAR.SYNC.DEFER_BLOCKING 0x0 ;  /* 0x0000000000007b1d */ /* 0x000fec0000010000 */
[----:B---3--:R-:W2:Y:S04]  /*0840*/  LDG.E.64 R16, desc[UR6][R18.64] ;  /* 0x0000000612107981 */ /* 0x008ea8000c1e1b00 */
[----:B------:R-:W3:Y:S04]  /*0850*/  LDG.E.64 R10, desc[UR6][R18.64+0x8] ;  /* 0x00000806120a7981 */ /* 0x000ee8000c1e1b00 */
[----:B------:R-:W4:Y:S04]  /*0860*/  LDG.E.64 R4, desc[UR6][R18.64+0x10] ;  /* 0x0000100612047981 */ /* 0x000f28000c1e1b00 */
[----:B------:R-:W4:Y:S04]  /*0870*/  LDG.E.64 R14, desc[UR6][R14.64] ;  /* 0x000000060e0e7981 */ /* 0x000f28000c1e1b00 */
[----:B--2---:R-:W2:Y:S04]  /*0880*/  LD.E R23, desc[UR6][R16.64] ;  /* 0x0000000610177980 */ /* 0x004ea8000c101900 */
[----:B------:R-:W2:Y:S04]  /*0890*/  LD.E R21, desc[UR6][R16.64+0x4] ;  /* 0x0000040610157980 */ /* 0x000ea8000c101900 */
[----:B------:R-:W2:Y:S04]  /*08a0*/  LD.E R29, desc[UR6][R16.64+0x8] ;  /* 0x00000806101d7980 */ /* 0x000ea8000c101900 */
[----:B---3--:R-:W3:Y:S04]  /*08b0*/  LD.E R27, desc[UR6][R10.64] ;  /* 0x000000060a1b7980 */ /* 0x008ee8000c101900 */
[----:B------:R-:W3:Y:S04]  /*08c0*/  LD.E R22, desc[UR6][R10.64+0x4] ;  /* 0x000004060a167980 */ /* 0x000ee8000c101900 */
[----:B------:R-:W3:Y:S04]  /*08d0*/  LD.E R17, desc[UR6][R10.64+0x8] ;  /* 0x000008060a117980 */ /* 0x000ee8000c101900 */
[----:B----4-:R-:W4:Y:S04]  /*08e0*/  LD.E R10, desc[UR6][R4.64] ;  /* 0x00000006040a7980 */ /* 0x010f28000c101900 */
[----:B------:R-:W4:Y:S04]  /*08f0*/  LD.E R11, desc[UR6][R4.64+0x4] ;  /* 0x00000406040b7980 */ /* 0x000f28000c101900 */
[----:B------:R-:W4:Y:S01]  /*0900*/  LD.E R5, desc[UR6][R4.64+0x8] ;  /* 0x0000080604057980 */ /* 0x000f22000c101900 */
[----:B------:R-:W-:-:S04]  /*0910*/  IMAD.WIDE R14, R0, 0x4, R14 ;  /* 0x00000004000e7825 */ /* 0x000fc800078e020e */
[----:B--2--5:R-:W-:-:S04]  /*0920*/  IMAD R6, R23, R6, RZ ;  /* 0x0000000617067224 */ /* 0x024fc800078e02ff */
[----:B------:R-:W-:-:S04]  /*0930*/  IMAD R2, R2, R21, R6 ;  /* 0x0000001502027224 */ /* 0x000fc800078e0206 */
[----:B------:R-:W-:-:S04]  /*0940*/  IMAD R2, R29, R24, R2 ;  /* 0x000000181d027224 */ /* 0x000fc800078e0202 */
[----:B---3--:R-:W-:-:S04]  /*0950*/  IMAD R2, R27, R7, R2 ;  /* 0x000000071b027224 */ /* 0x008fc800078e0202 */
[----:B------:R-:W-:-:S04]  /*0960*/  IMAD R2, R3, R22, R2 ;  /* 0x0000001603027224 */ /* 0x000fc800078e0202 */
[----:B------:R-:W-:-:S04]  /*0970*/  IMAD R2, R17, R20, R2 ;  /* 0x0000001411027224 */ /* 0x000fc800078e0202 */
[----:B----4-:R-:W-:-:S04]  /*0980*/  IMAD R2, R10, R25, R2 ;  /* 0x000000190a027224 */ /* 0x010fc800078e0202 */
[----:B------:R-:W-:-:S04]  /*0990*/  IMAD R2, R11, R28, R2 ;  /* 0x0000001c0b027224 */ /* 0x000fc800078e0202 */
[----:B------:R-:W-:-:S04]  /*09a0*/  IMAD R2, R5, R26, R2 ;  /* 0x0000001a05027224 */ /* 0x000fc800078e0202 */
[----:B------:R-:W-:-:S05]  /*09b0*/  IMAD.HI R2, R2, 0x38e38e39, RZ ;  /* 0x38e38e3902027827 */ /* 0x000fca00078e02ff */
[----:B------:R-:W-:-:S04]  /*09c0*/  SHF.R.S32.HI R5, RZ, 0x1, R2 ;  /* 0x00000001ff057819 */ /* 0x000fc80000011402 */
[----:B------:R-:W-:-:S05]  /*09d0*/  LEA.HI R5, R2, R5, RZ, 0x1 ;  /* 0x0000000502057211 */ /* 0x000fca00078f08ff */
[----:B------:R0:W-:Y:S04]  /*09e0*/  ATOM.E.EXCH.STRONG.GPU PT, RZ, desc[UR6][R14.64], R5 ;  /* 0x800000050eff798a */ /* 0x0001e8000c1ef106 */
[----:B------:R0:W5:Y:S01]  /*09f0*/  ATOMG.E.EXCH.STRONG.GPU PT, RZ, desc[UR6][R12.64], R3 ;  /* 0x800000030cff79a8 */ /* 0x000162000c1ef106 */
[----:B------:R-:W-:Y:S06]  /*0a00*/  BAR.SYNC.DEFER_BLOCKING 0x0 ;  /* 0x0000000000007b1d */ /* 0x000fec0000010000 */
[----:B------:R-:W-:Y:S05]  /*0a10*/  @P0 EXIT ;  /* 0x000000000000094d */ /* 0x000fea0003800000 */
[----:B0-----:R-:W-:-:S05]  /*0a20*/  HFMA2 R3, -RZ, RZ, 0, 5.9604644775390625e-08 ;  /* 0x00000001ff037431 */ /* 0x001fca00000001ff */
[----:B------:R-:W-:Y:S01]  /*0a30*/  REDG.E.ADD.STRONG.GPU desc[UR6][R8.64], R3 ;  /* 0x000000030800798e */ /* 0x000fe2000c12e106 */
[----:B------:R-:W-:Y:S05]  /*0a40*/  EXIT ;  /* 0x000000000000794d */ /* 0x000fea0003800000 */
.L_x_5:
[----:B------:R-:W-:-:S00]  /*0a50*/  BRA `(.L_x_5) ;  /* 0xfffffffc00fc7947 */ /* 0x000fc0000383ffff */
[----:B------:R-:W-:-:S00]  /*0a60*/  NOP ;  /* 0x0000000000007918 */ /* 0x000fc00000000000 */
        /* <DEDUP_REMOVED lines=9> */
.L_x_6:


//--------------------- .nv.shared.reserved.0     --------------------------
	.section	.nv.shared.reserved.0,"aw",@nobits
	.weak		__nv_reservedSMEM_offset_0_alias
	.size		__nv_reservedSMEM_offset_0_alias, 0, 64
	.other		__nv_reservedSMEM_offset_0_alias,@"STO_CUDA_RESERVED_SHARED STV_DEFAULT"
__nv_reservedSMEM_offset_0_alias:
	.zero		0
	.zero		64


//--------------------- .nv.constant0._Z11convolutioniiiPPiS0_S_S_S_14side_frontiersi --------------------------
	.section	.nv.constant0._Z11convolutioniiiPPiS0_S_S_S_14side_frontiersi,"a",@progbits
	.sectionflags	@""
	.align	4
.nv.constant0._Z11convolutioniiiPPiS0_S_S_S_14side_frontiersi:
	.zero		972


//--------------------- SYMBOLS --------------------------

	.type		.nv.reservedSmem.offset0,@object
	.size		.nv.reservedSmem.offset0,0x4
